//
// Generated by NVIDIA NVVM Compiler
//
// Compiler Build ID: CL-36424714
// Cuda compilation tools, release 13.0, V13.0.88
// Based on NVVM 20.0.0
//

.version 9.0
.target sm_100
.address_size 64

	// .globl	_Z15squareSumKernelPKfPfm
.extern .shared .align 16 .b8 sdata[];

.visible .entry _Z15squareSumKernelPKfPfm(
	.param .u64 .ptr .align 1 _Z15squareSumKernelPKfPfm_param_0,
	.param .u64 .ptr .align 1 _Z15squareSumKernelPKfPfm_param_1,
	.param .u64 _Z15squareSumKernelPKfPfm_param_2
)
{
	.reg .pred 	%p<6>;
	.reg .b32 	%r<14>;
	.reg .b32 	%f<7>;
	.reg .b64 	%rd<11>;

	ld.param.u64 	%rd2, [_Z15squareSumKernelPKfPfm_param_0];
	ld.param.u64 	%rd3, [_Z15squareSumKernelPKfPfm_param_1];
	ld.param.u64 	%rd4, [_Z15squareSumKernelPKfPfm_param_2];
	mov.u32 	%r1, %tid.x;
	mov.u32 	%r2, %ctaid.x;
	mov.u32 	%r13, %ntid.x;
	mad.lo.s32 	%r7, %r2, %r13, %r1;
	shl.b32 	%r8, %r1, 2;
	mov.u32 	%r9, sdata;
	add.s32 	%r4, %r9, %r8;
	mov.b32 	%r10, 0;
	st.shared.u32 	[%r4], %r10;
	cvt.u64.u32 	%rd1, %r7;
	setp.le.u64 	%p1, %rd4, %rd1;
	@%p1 bra 	$L__BB0_2;
	cvta.to.global.u64 	%rd5, %rd2;
	shl.b64 	%rd6, %rd1, 2;
	add.s64 	%rd7, %rd5, %rd6;
	ld.global.f32 	%f1, [%rd7];
	mul.f32 	%f2, %f1, %f1;
	st.shared.f32 	[%r4], %f2;
$L__BB0_2:
	bar.sync 	0;
	setp.lt.u32 	%p2, %r13, 2;
	@%p2 bra 	$L__BB0_6;
$L__BB0_3:
	shr.u32 	%r6, %r13, 1;
	setp.ge.u32 	%p3, %r1, %r6;
	@%p3 bra 	$L__BB0_5;
	shl.b32 	%r11, %r6, 2;
	add.s32 	%r12, %r4, %r11;
	ld.shared.f32 	%f3, [%r12];
	ld.shared.f32 	%f4, [%r4];
	add.f32 	%f5, %f3, %f4;
	st.shared.f32 	[%r4], %f5;
$L__BB0_5:
	bar.sync 	0;
	setp.gt.u32 	%p4, %r13, 3;
	mov.u32 	%r13, %r6;
	@%p4 bra 	$L__BB0_3;
$L__BB0_6:
	setp.ne.s32 	%p5, %r1, 0;
	@%p5 bra 	$L__BB0_8;
	ld.shared.f32 	%f6, [sdata];
	cvta.to.global.u64 	%rd8, %rd3;
	mul.wide.u32 	%rd9, %r2, 4;
	add.s64 	%rd10, %rd8, %rd9;
	st.global.f32 	[%rd10], %f6;
$L__BB0_8:
	ret;

}
	// .globl	_Z15normalizeKernelPKfPffm
.visible .entry _Z15normalizeKernelPKfPffm(
	.param .u64 .ptr .align 1 _Z15normalizeKernelPKfPffm_param_0,
	.param .u64 .ptr .align 1 _Z15normalizeKernelPKfPffm_param_1,
	.param .f32 _Z15normalizeKernelPKfPffm_param_2,
	.param .u64 _Z15normalizeKernelPKfPffm_param_3
)
{
	.reg .pred 	%p<3>;
	.reg .b32 	%r<5>;
	.reg .b32 	%f<7>;
	.reg .b64 	%rd<13>;

	ld.param.u64 	%rd4, [_Z15normalizeKernelPKfPffm_param_0];
	ld.param.u64 	%rd3, [_Z15normalizeKernelPKfPffm_param_1];
	ld.param.f32 	%f4, [_Z15normalizeKernelPKfPffm_param_2];
	ld.param.u64 	%rd5, [_Z15normalizeKernelPKfPffm_param_3];
	cvta.to.global.u64 	%rd1, %rd4;
	mov.u32 	%r1, %ctaid.x;
	mov.u32 	%r2, %ntid.x;
	mov.u32 	%r3, %tid.x;
	mad.lo.s32 	%r4, %r1, %r2, %r3;
	cvt.u64.u32 	%rd2, %r4;
	setp.le.u64 	%p1, %rd5, %rd2;
	@%p1 bra 	$L__BB1_5;
	setp.leu.f32 	%p2, %f4, 0f00000000;
	@%p2 bra 	$L__BB1_3;
	shl.b64 	%rd8, %rd2, 2;
	add.s64 	%rd9, %rd1, %rd8;
	ld.global.f32 	%f5, [%rd9];
	div.rn.f32 	%f6, %f5, %f4;
	bra.uni 	$L__BB1_4;
$L__BB1_3:
	shl.b64 	%rd6, %rd2, 2;
	add.s64 	%rd7, %rd1, %rd6;
	ld.global.f32 	%f6, [%rd7];
$L__BB1_4:
	cvta.to.global.u64 	%rd10, %rd3;
	shl.b64 	%rd11, %rd2, 2;
	add.s64 	%rd12, %rd10, %rd11;
	st.global.f32 	[%rd12], %f6;
$L__BB1_5:
	ret;

}


// ===== COMPILED SASS (sm_100) =====

	.target	sm_100

	.elftype	@"ET_EXEC"


//--------------------- .note.nv.tkinfo           --------------------------
	.section	.note.nv.tkinfo,"",@"SHT_NOTE"
	.sectionflags	@"SHF_NOTE_NV_TKINFO"
	.tkinfo
        /*0018*/ 	.word	0x00000002
        /*0030*/ 	.string	""
        /*0030*/ 	.string	"ptxas"
        /*0030*/ 	.string	"Cuda compilation tools, release 13.0, V13.0.88"
        /*0030*/ 	.string	"Build cuda_13.0.r13.0/compiler.36424714_0"
        /*0030*/ 	.string	"-arch sm_100 -m 64 "



//--------------------- .note.nv.cuinfo           --------------------------
	.section	.note.nv.cuinfo,"",@"SHT_NOTE"
	.sectionflags	@"SHF_NOTE_NV_CUINFO"
        /*0018*/ 	.short	0x0002
        /*001a*/ 	.short	0x0064
        /*001c*/ 	.short	0x0082
	.zero		2


//--------------------- .nv.info                  --------------------------
	.section	.nv.info,"",@"SHT_CUDA_INFO"
	.align	4


	//----- nvinfo : EIATTR_REGCOUNT
	.align		4
        /*0000*/ 	.byte	0x04, 0x2f
        /*0002*/ 	.short	(.L_1 - .L_0)
	.align		4
.L_0:
        /*0004*/ 	.word	index@(_Z15squareSumKernelPKfPfm)
        /*0008*/ 	.word	0x0000000a


	//----- nvinfo : EIATTR_FRAME_SIZE
	.align		4
.L_1:
        /*000c*/ 	.byte	0x04, 0x11
        /*000e*/ 	.short	(.L_3 - .L_2)
	.align		4
.L_2:
        /*0010*/ 	.word	index@(_Z15squareSumKernelPKfPfm)
        /*0014*/ 	.word	0x00000000


	//----- nvinfo : EIATTR_REGCOUNT
	.align		4
.L_3:
        /*0018*/ 	.byte	0x04, 0x2f
        /*001a*/ 	.short	(.L_5 - .L_4)
	.align		4
.L_4:
        /*001c*/ 	.word	index@(_Z15normalizeKernelPKfPffm)
        /*0020*/ 	.word	0x00000010


	//----- nvinfo : EIATTR_FRAME_SIZE
	.align		4
.L_5:
        /*0024*/ 	.byte	0x04, 0x11
        /*0026*/ 	.short	(.L_7 - .L_6)
	.align		4
.L_6:
        /*0028*/ 	.word	index@($__internal_0_$__cuda_sm3x_div_rn_noftz_f32_slowpath)
        /*002c*/ 	.word	0x00000000


	//----- nvinfo : EIATTR_FRAME_SIZE
	.align		4
.L_7:
        /*0030*/ 	.byte	0x04, 0x11
        /*0032*/ 	.short	(.L_9 - .L_8)
	.align		4
.L_8:
        /*0034*/ 	.word	index@(_Z15normalizeKernelPKfPffm)
        /*0038*/ 	.word	0x00000000


	//----- nvinfo : EIATTR_MIN_STACK_SIZE
	.align		4
.L_9:
        /*003c*/ 	.byte	0x04, 0x12
        /*003e*/ 	.short	(.L_11 - .L_10)
	.align		4
.L_10:
        /*0040*/ 	.word	index@(_Z15normalizeKernelPKfPffm)
        /*0044*/ 	.word	0x00000000


	//----- nvinfo : EIATTR_MIN_STACK_SIZE
	.align		4
.L_11:
        /*0048*/ 	.byte	0x04, 0x12
        /*004a*/ 	.short	(.L_13 - .L_12)
	.align		4
.L_12:
        /*004c*/ 	.word	index@(_Z15squareSumKernelPKfPfm)
        /*0050*/ 	.word	0x00000000
.L_13:


//--------------------- .nv.compat                --------------------------
	.section	.nv.compat,"",@"SHT_CUDA_COMPAT_INFO"
	.align	4
        /*0000*/ 	.byte	0x02, 0x09, 0x00, 0x00, 0x02, 0x02, 0x01, 0x00, 0x02, 0x05, 0x05, 0x00, 0x03, 0x07, 0x01, 0x01
        /*0010*/ 	.byte	0x02, 0x03, 0x00, 0x00, 0x02, 0x06, 0x01, 0x00, 0x04, 0x0b, 0x08, 0x00, 0x01, 0x00, 0x00, 0x00
        /*0020*/ 	.byte	0x00, 0x00, 0x00, 0x00


//--------------------- .nv.info._Z15normalizeKernelPKfPffm --------------------------
	.section	.nv.info._Z15normalizeKernelPKfPffm,"",@"SHT_CUDA_INFO"
	.sectionflags	@""
	.align	4


	//----- nvinfo : EIATTR_CUDA_API_VERSION
	.align		4
        /*0000*/ 	.byte	0x04, 0x37
        /*0002*/ 	.short	(.L_15 - .L_14)
.L_14:
        /*0004*/ 	.word	0x00000082


	//----- nvinfo : EIATTR_KPARAM_INFO
	.align		4
.L_15:
        /*0008*/ 	.byte	0x04, 0x17
        /*000a*/ 	.short	(.L_17 - .L_16)
.L_16:
        /*000c*/ 	.word	0x00000000
        /*0010*/ 	.short	0x0003
        /*0012*/ 	.short	0x0018
        /*0014*/ 	.byte	0x00, 0xf0, 0x21, 0x00


	//----- nvinfo : EIATTR_KPARAM_INFO
	.align		4
.L_17:
        /*0018*/ 	.byte	0x04, 0x17
        /*001a*/ 	.short	(.L_19 - .L_18)
.L_18:
        /*001c*/ 	.word	0x00000000
        /*0020*/ 	.short	0x0002
        /*0022*/ 	.short	0x0010
        /*0024*/ 	.byte	0x00, 0xf0, 0x11, 0x00


	//----- nvinfo : EIATTR_KPARAM_INFO
	.align		4
.L_19:
        /*0028*/ 	.byte	0x04, 0x17
        /*002a*/ 	.short	(.L_21 - .L_20)
.L_20:
        /*002c*/ 	.word	0x00000000
        /*0030*/ 	.short	0x0001
        /*0032*/ 	.short	0x0008
        /*0034*/ 	.byte	0x00, 0xf5, 0x21, 0x00


	//----- nvinfo : EIATTR_KPARAM_INFO
	.align		4
.L_21:
        /*0038*/ 	.byte	0x04, 0x17
        /*003a*/ 	.short	(.L_23 - .L_22)
.L_22:
        /*003c*/ 	.word	0x00000000
        /*0040*/ 	.short	0x0000
        /*0042*/ 	.short	0x0000
        /*0044*/ 	.byte	0x00, 0xf5, 0x21, 0x00


	//----- nvinfo : EIATTR_SPARSE_MMA_MASK
	.align		4
.L_23:
        /*0048*/ 	.byte	0x03, 0x50
        /*004a*/ 	.short	0x0000


	//----- nvinfo : EIATTR_MAXREG_COUNT
	.align		4
        /*004c*/ 	.byte	0x03, 0x1b
        /*004e*/ 	.short	0x00ff


	//----- nvinfo : EIATTR_MERCURY_ISA_VERSION
	.align		4
        /*0050*/ 	.byte	0x03, 0x5f
        /*0052*/ 	.short	0x0101


	//----- nvinfo : EIATTR_VRC_CTA_INIT_COUNT
	.align		4
        /*0054*/ 	.byte	0x02, 0x4a
	.zero		1
	.zero		1


	//----- nvinfo : EIATTR_EXIT_INSTR_OFFSETS
	.align		4
        /*0058*/ 	.byte	0x04, 0x1c
        /*005a*/ 	.short	(.L_25 - .L_24)


	//   ....[0]....
.L_24:
        /*005c*/ 	.word	0x00000080


	//   ....[1]....
        /*0060*/ 	.word	0x00000270


	//----- nvinfo : EIATTR_CRS_STACK_SIZE
	.align		4
.L_25:
        /*0064*/ 	.byte	0x04, 0x1e
        /*0066*/ 	.short	(.L_27 - .L_26)
.L_26:
        /*0068*/ 	.word	0x00000000


	//----- nvinfo : EIATTR_CBANK_PARAM_SIZE
	.align		4
.L_27:
        /*006c*/ 	.byte	0x03, 0x19
        /*006e*/ 	.short	0x0020


	//----- nvinfo : EIATTR_PARAM_CBANK
	.align		4
        /*0070*/ 	.byte	0x04, 0x0a
        /*0072*/ 	.short	(.L_29 - .L_28)
	.align		4
.L_28:
        /*0074*/ 	.word	index@(.nv.constant0._Z15normalizeKernelPKfPffm)
        /*0078*/ 	.short	0x0380
        /*007a*/ 	.short	0x0020


	//----- nvinfo : EIATTR_SW_WAR
	.align		4
.L_29:
        /*007c*/ 	.byte	0x04, 0x36
        /*007e*/ 	.short	(.L_31 - .L_30)
.L_30:
        /*0080*/ 	.word	0x00000008
.L_31:


//--------------------- .nv.info._Z15squareSumKernelPKfPfm --------------------------
	.section	.nv.info._Z15squareSumKernelPKfPfm,"",@"SHT_CUDA_INFO"
	.sectionflags	@""
	.align	4


	//----- nvinfo : EIATTR_CUDA_API_VERSION
	.align		4
        /*0000*/ 	.byte	0x04, 0x37
        /*0002*/ 	.short	(.L_33 - .L_32)
.L_32:
        /*0004*/ 	.word	0x00000082


	//----- nvinfo : EIATTR_KPARAM_INFO
	.align		4
.L_33:
        /*0008*/ 	.byte	0x04, 0x17
        /*000a*/ 	.short	(.L_35 - .L_34)
.L_34:
        /*000c*/ 	.word	0x00000000
        /*0010*/ 	.short	0x0002
        /*0012*/ 	.short	0x0010
        /*0014*/ 	.byte	0x00, 0xf0, 0x21, 0x00


	//----- nvinfo : EIATTR_KPARAM_INFO
	.align		4
.L_35:
        /*0018*/ 	.byte	0x04, 0x17
        /*001a*/ 	.short	(.L_37 - .L_36)
.L_36:
        /*001c*/ 	.word	0x00000000
        /*0020*/ 	.short	0x0001
        /*0022*/ 	.short	0x0008
        /*0024*/ 	.byte	0x00, 0xf5, 0x21, 0x00


	//----- nvinfo : EIATTR_KPARAM_INFO
	.align		4
.L_37:
        /*0028*/ 	.byte	0x04, 0x17
        /*002a*/ 	.short	(.L_39 - .L_38)
.L_38:
        /*002c*/ 	.word	0x00000000
        /*0030*/ 	.short	0x0000
        /*0032*/ 	.short	0x0000
        /*0034*/ 	.byte	0x00, 0xf5, 0x21, 0x00


	//----- nvinfo : EIATTR_SPARSE_MMA_MASK
	.align		4
.L_39:
        /*0038*/ 	.byte	0x03, 0x50
        /*003a*/ 	.short	0x0000


	//----- nvinfo : EIATTR_MAXREG_COUNT
	.align		4
        /*003c*/ 	.byte	0x03, 0x1b
        /*003e*/ 	.short	0x00ff


	//----- nvinfo : EIATTR_NUM_BARRIERS
	.align		4
        /*0040*/ 	.byte	0x02, 0x4c
        /*0042*/ 	.byte	0x01
	.zero		1


	//----- nvinfo : EIATTR_MERCURY_ISA_VERSION
	.align		4
        /*0044*/ 	.byte	0x03, 0x5f
        /*0046*/ 	.short	0x0101


	//----- nvinfo : EIATTR_VRC_CTA_INIT_COUNT
	.align		4
        /*0048*/ 	.byte	0x02, 0x4a
	.zero		1
	.zero		1


	//----- nvinfo : EIATTR_EXIT_INSTR_OFFSETS
	.align		4
        /*004c*/ 	.byte	0x04, 0x1c
        /*004e*/ 	.short	(.L_41 - .L_40)


	//   ....[0]....
.L_40:
        /*0050*/ 	.word	0x00000240


	//   ....[1]....
        /*0054*/ 	.word	0x000002c0


	//----- nvinfo : EIATTR_CBANK_PARAM_SIZE
	.align		4
.L_41:
        /*0058*/ 	.byte	0x03, 0x19
        /*005a*/ 	.short	0x0018


	//----- nvinfo : EIATTR_PARAM_CBANK
	.align		4
        /*005c*/ 	.byte	0x04, 0x0a
        /*005e*/ 	.short	(.L_43 - .L_42)
	.align		4
.L_42:
        /*0060*/ 	.word	index@(.nv.constant0._Z15squareSumKernelPKfPfm)
        /*0064*/ 	.short	0x0380
        /*0066*/ 	.short	0x0018


	//----- nvinfo : EIATTR_SW_WAR
	.align		4
.L_43:
        /*0068*/ 	.byte	0x04, 0x36
        /*006a*/ 	.short	(.L_45 - .L_44)
.L_44:
        /*006c*/ 	.word	0x00000008
.L_45:


//--------------------- .nv.callgraph             --------------------------
	.section	.nv.callgraph,"",@"SHT_CUDA_CALLGRAPH"
	.align	4
	.sectionentsize	8
	.align		4
        /*0000*/ 	.word	0x00000000
	.align		4
        /*0004*/ 	.word	0xffffffff
	.align		4
        /*0008*/ 	.word	0x00000000
	.align		4
        /*000c*/ 	.word	0xfffffffe
	.align		4
        /*0010*/ 	.word	0x00000000
	.align		4
        /*0014*/ 	.word	0xfffffffd
	.align		4
        /*0018*/ 	.word	0x00000000
	.align		4
        /*001c*/ 	.word	0xfffffffc


//--------------------- .text._Z15normalizeKernelPKfPffm --------------------------
	.section	.text._Z15normalizeKernelPKfPffm,"ax",@progbits
	.align	128
        .global         _Z15normalizeKernelPKfPffm
        .type           _Z15normalizeKernelPKfPffm,@function
        .size           _Z15normalizeKernelPKfPffm,(.L_x_19 - _Z15normalizeKernelPKfPffm)
        .other          _Z15normalizeKernelPKfPffm,@"STO_CUDA_ENTRY STV_DEFAULT"
_Z15normalizeKernelPKfPffm:
.text._Z15normalizeKernelPKfPffm:
[----:B------:R-:W-:Y:S01]  /*0000*/  LDC R1, c[0x0][0x37c] ;  /* 0x0000df00ff017b82 */ /* 0x000fe20000000800 */
[----:B------:R-:W0:Y:S07]  /*0010*/  S2R R3, SR_TID.X ;  /* 0x0000000000037919 */ /* 0x000e2e0000002100 */
[----:B------:R-:W0:Y:S01]  /*0020*/  S2UR UR4, SR_CTAID.X ;  /* 0x00000000000479c3 */ /* 0x000e220000002500 */
[----:B------:R-:W1:Y:S07]  /*0030*/  LDCU.64 UR6, c[0x0][0x398] ;  /* 0x00007300ff0677ac */ /* 0x000e6e0008000a00 */
[----:B------:R-:W0:Y:S02]  /*0040*/  LDC R2, c[0x0][0x360] ;  /* 0x0000d800ff027b82 */ /* 0x000e240000000800 */
[----:B0-----:R-:W-:-:S05]  /*0050*/  IMAD R2, R2, UR4, R3 ;  /* 0x0000000402027c24 */ /* 0x001fca000f8e0203 */
[----:B-1----:R-:W-:-:S04]  /*0060*/  ISETP.GE.U32.AND P0, PT, R2, UR6, PT ;  /* 0x0000000602007c0c */ /* 0x002fc8000bf06070 */
[----:B------:R-:W-:-:S13]  /*0070*/  ISETP.GE.U32.AND.EX P0, PT, RZ, UR7, PT, P0 ;  /* 0x00000007ff007c0c */ /* 0x000fda000bf06100 */
[----:B------:R-:W-:Y:S05]  /*0080*/  @P0 EXIT ;  /* 0x000000000000094d */ /* 0x000fea0003800000 */
[----:B------:R-:W0:Y:S01]  /*0090*/  LDC R9, c[0x0][0x390] ;  /* 0x0000e400ff097b82 */ /* 0x000e220000000800 */
[----:B------:R-:W1:Y:S01]  /*00a0*/  LDCU.64 UR4, c[0x0][0x358] ;  /* 0x00006b00ff0477ac */ /* 0x000e620008000a00 */
[----:B0-----:R-:W-:-:S13]  /*00b0*/  FSETP.GT.AND P0, PT, R9, RZ, PT ;  /* 0x000000ff0900720b */ /* 0x001fda0003f04000 */
[----:B-1----:R-:W-:Y:S05]  /*00c0*/  @!P0 BRA `(.L_x_0) ;  /* 0x0000000000488947 */ /* 0x002fea0003800000 */
[----:B------:R-:W0:Y:S02]  /*00d0*/  LDCU.64 UR6, c[0x0][0x380] ;  /* 0x00007000ff0677ac */ /* 0x000e240008000a00 */
[----:B0-----:R-:W-:-:S04]  /*00e0*/  LEA R4, P0, R2, UR6, 0x2 ;  /* 0x0000000602047c11 */ /* 0x001fc8000f8010ff */
[----:B------:R-:W-:-:S05]  /*00f0*/  LEA.HI.X R5, R2, UR7, RZ, 0x2, P0 ;  /* 0x0000000702057c11 */ /* 0x000fca00080f14ff */
[----:B------:R-:W2:Y:S01]  /*0100*/  LDG.E R0, desc[UR4][R4.64] ;  /* 0x0000000404007981 */ /* 0x000ea2000c1e1900 */
[----:B------:R-:W0:Y:S01]  /*0110*/  MUFU.RCP R3, R9 ;  /* 0x0000000900037308 */ /* 0x000e220000001000 */
[----:B------:R-:W-:Y:S01]  /*0120*/  BSSY.RECONVERGENT B0, `(.L_x_1) ;  /* 0x000000b000007945 */ /* 0x000fe20003800200 */
[----:B0-----:R-:W-:-:S04]  /*0130*/  FFMA R6, R3, -R9, 1 ;  /* 0x3f80000003067423 */ /* 0x001fc80000000809 */
[----:B------:R-:W-:Y:S02]  /*0140*/  FFMA R3, R3, R6, R3 ;  /* 0x0000000603037223 */ /* 0x000fe40000000003 */
[----:B--2---:R-:W0:Y:S02]  /*0150*/  FCHK P0, R0, R9 ;  /* 0x0000000900007302 */ /* 0x004e240000000000 */
[----:B------:R-:W-:-:S04]  /*0160*/  FFMA R6, R0, R3, RZ ;  /* 0x0000000300067223 */ /* 0x000fc800000000ff */
[----:B------:R-:W-:-:S04]  /*0170*/  FFMA R7, R6, -R9, R0 ;  /* 0x8000000906077223 */ /* 0x000fc80000000000 */
[----:B------:R-:W-:Y:S01]  /*0180*/  FFMA R3, R3, R7, R6 ;  /* 0x0000000703037223 */ /* 0x000fe20000000006 */
[----:B0-----:R-:W-:Y:S06]  /*0190*/  @!P0 BRA `(.L_x_2) ;  /* 0x00000000000c8947 */ /* 0x001fec0003800000 */
[----:B------:R-:W-:-:S07]  /*01a0*/  MOV R4, 0x1c0 ;  /* 0x000001c000047802 */ /* 0x000fce0000000f00 */
[----:B------:R-:W-:Y:S05]  /*01b0*/  CALL.REL.NOINC `($__internal_0_$__cuda_sm3x_div_rn_noftz_f32_slowpath) ;  /* 0x0000000000307944 */ /* 0x000fea0003c00000 */
[----:B------:R-:W-:-:S07]  /*01c0*/  IMAD.MOV.U32 R3, RZ, RZ, R0 ;  /* 0x000000ffff037224 */ /* 0x000fce00078e0000 */
.L_x_2:
[----:B------:R-:W-:Y:S05]  /*01d0*/  BSYNC.RECONVERGENT B0 ;  /* 0x0000000000007941 */ /* 0x000fea0003800200 */
.L_x_1:
[----:B------:R-:W-:Y:S05]  /*01e0*/  BRA `(.L_x_3) ;  /* 0x0000000000107947 */ /* 0x000fea0003800000 */
.L_x_0:
[----:B------:R-:W0:Y:S02]  /*01f0*/  LDCU.64 UR6, c[0x0][0x380] ;  /* 0x00007000ff0677ac */ /* 0x000e240008000a00 */
[----:B0-----:R-:W-:-:S04]  /*0200*/  LEA R4, P0, R2, UR6, 0x2 ;  /* 0x0000000602047c11 */ /* 0x001fc8000f8010ff */
[----:B------:R-:W-:-:S05]  /*0210*/  LEA.HI.X R5, R2, UR7, RZ, 0x2, P0 ;  /* 0x0000000702057c11 */ /* 0x000fca00080f14ff */
[----:B------:R0:W5:Y:S04]  /*0220*/  LDG.E R3, desc[UR4][R4.64] ;  /* 0x0000000404037981 */ /* 0x000168000c1e1900 */
.L_x_3:
[----:B------:R-:W0:Y:S02]  /*0230*/  LDCU.64 UR6, c[0x0][0x388] ;  /* 0x00007100ff0677ac */ /* 0x000e240008000a00 */
[----:B0-----:R-:W-:-:S04]  /*0240*/  LEA R4, P0, R2, UR6, 0x2 ;  /* 0x0000000602047c11 */ /* 0x001fc8000f8010ff */
[----:B------:R-:W-:-:S05]  /*0250*/  LEA.HI.X R5, R2, UR7, RZ, 0x2, P0 ;  /* 0x0000000702057c11 */ /* 0x000fca00080f14ff */
[----:B-----5:R-:W-:Y:S01]  /*0260*/  STG.E desc[UR4][R4.64], R3 ;  /* 0x0000000304007986 */ /* 0x020fe2000c101904 */
[----:B------:R-:W-:Y:S05]  /*0270*/  EXIT ;  /* 0x000000000000794d */ /* 0x000fea0003800000 */
        .weak           $__internal_0_$__cuda_sm3x_div_rn_noftz_f32_slowpath
        .type           $__internal_0_$__cuda_sm3x_div_rn_noftz_f32_slowpath,@function
        .size           $__internal_0_$__cuda_sm3x_div_rn_noftz_f32_slowpath,(.L_x_19 - $__internal_0_$__cuda_sm3x_div_rn_noftz_f32_slowpath)
$__internal_0_$__cuda_sm3x_div_rn_noftz_f32_slowpath:
[----:B------:R-:W0:Y:S01]  /*0280*/  LDC R3, c[0x0][0x390] ;  /* 0x0000e400ff037b82 */ /* 0x000e220000000800 */
[--C-:B------:R-:W-:Y:S01]  /*0290*/  SHF.R.U32.HI R5, RZ, 0x17, R0.reuse ;  /* 0x00000017ff057819 */ /* 0x100fe20000011600 */
[----:B------:R-:W1:Y:S01]  /*02a0*/  LDCU UR6, c[0x0][0x390] ;  /* 0x00007200ff0677ac */ /* 0x000e620008000800 */
[----:B------:R-:W-:Y:S01]  /*02b0*/  BSSY.RECONVERGENT B1, `(.L_x_4) ;  /* 0x0000064000017945 */ /* 0x000fe20003800200 */
[----:B------:R-:W-:Y:S01]  /*02c0*/  IMAD.MOV.U32 R7, RZ, RZ, R0 ;  /* 0x000000ffff077224 */ /* 0x000fe200078e0000 */
[----:B------:R-:W-:-:S05]  /*02d0*/  LOP3.LUT R5, R5, 0xff, RZ, 0xc0, !PT ;  /* 0x000000ff05057812 */ /* 0x000fca00078ec0ff */
[----:B------:R-:W-:Y:S02]  /*02e0*/  VIADD R10, R5, 0xffffffff ;  /* 0xffffffff050a7836 */ /* 0x000fe40000000000 */
[----:B-1----:R-:W-:Y:S01]  /*02f0*/  IMAD.U32 R8, RZ, RZ, UR6 ;  /* 0x00000006ff087e24 */ /* 0x002fe2000f8e00ff */
[----:B0-----:R-:W-:-:S04]  /*0300*/  SHF.R.U32.HI R6, RZ, 0x17, R3 ;  /* 0x00000017ff067819 */ /* 0x001fc80000011603 */
[----:B------:R-:W-:-:S05]  /*0310*/  LOP3.LUT R6, R6, 0xff, RZ, 0xc0, !PT ;  /* 0x000000ff06067812 */ /* 0x000fca00078ec0ff */
[----:B------:R-:W-:-:S05]  /*0320*/  VIADD R11, R6, 0xffffffff ;  /* 0xffffffff060b7836 */ /* 0x000fca0000000000 */
[----:B------:R-:W-:-:S04]  /*0330*/  ISETP.GT.U32.AND P0, PT, R11, 0xfd, PT ;  /* 0x000000fd0b00780c */ /* 0x000fc80003f04070 */
[----:B------:R-:W-:-:S13]  /*0340*/  ISETP.GT.U32.OR P0, PT, R10, 0xfd, P0 ;  /* 0x000000fd0a00780c */ /* 0x000fda0000704470 */
[----:B------:R-:W-:Y:S01]  /*0350*/  @!P0 IMAD.MOV.U32 R9, RZ, RZ, RZ ;  /* 0x000000ffff098224 */ /* 0x000fe200078e00ff */
[----:B------:R-:W-:Y:S06]  /*0360*/  @!P0 BRA `(.L_x_5) ;  /* 0x00000000005c8947 */ /* 0x000fec0003800000 */
[----:B------:R-:W-:Y:S02]  /*0370*/  FSETP.GTU.FTZ.AND P1, PT, |R3|, +INF , PT ;  /* 0x7f8000000300780b */ /* 0x000fe40003f3c200 */
[----:B------:R-:W-:-:S04]  /*0380*/  FSETP.GTU.FTZ.AND P0, PT, |R0|, +INF , PT ;  /* 0x7f8000000000780b */ /* 0x000fc80003f1c200 */
[----:B------:R-:W-:-:S13]  /*0390*/  PLOP3.LUT P0, PT, P0, P1, PT, 0xf8, 0x8f ;  /* 0x00000000008f781c */ /* 0x000fda0000703f70 */
[----:B------:R-:W-:Y:S05]  /*03a0*/  @P0 BRA `(.L_x_6) ;  /* 0x00000004004c0947 */ /* 0x000fea0003800000 */
[----:B------:R-:W-:-:S13]  /*03b0*/  LOP3.LUT P0, RZ, R8, 0x7fffffff, R7, 0xc8, !PT ;  /* 0x7fffffff08ff7812 */ /* 0x000fda000780c807 */
[----:B------:R-:W-:Y:S05]  /*03c0*/  @!P0 BRA `(.L_x_7) ;  /* 0x00000004003c8947 */ /* 0x000fea0003800000 */
[C---:B------:R-:W-:Y:S02]  /*03d0*/  FSETP.NEU.FTZ.AND P2, PT, |R0|.reuse, +INF , PT ;  /* 0x7f8000000000780b */ /* 0x040fe40003f5d200 */
[----:B------:R-:W-:Y:S02]  /*03e0*/  FSETP.NEU.FTZ.AND P1, PT, |R3|, +INF , PT ;  /* 0x7f8000000300780b */ /* 0x000fe40003f3d200 */
[----:B------:R-:W-:-:S11]  /*03f0*/  FSETP.NEU.FTZ.AND P0, PT, |R0|, +INF , PT ;  /* 0x7f8000000000780b */ /* 0x000fd60003f1d200 */
[----:B------:R-:W-:Y:S05]  /*0400*/  @!P1 BRA !P2, `(.L_x_7) ;  /* 0x00000004002c9947 */ /* 0x000fea0005000000 */
[----:B------:R-:W-:-:S04]  /*0410*/  LOP3.LUT P2, RZ, R7, 0x7fffffff, RZ, 0xc0, !PT ;  /* 0x7fffffff07ff7812 */ /* 0x000fc8000784c0ff */
[----:B------:R-:W-:-:S13]  /*0420*/  PLOP3.LUT P1, PT, P1, P2, PT, 0x2f, 0xf2 ;  /* 0x0000000000f2781c */ /* 0x000fda0000f24577 */
[----:B------:R-:W-:Y:S05]  /*0430*/  @P1 BRA `(.L_x_8) ;  /* 0x0000000400181947 */ /* 0x000fea0003800000 */
[----:B------:R-:W-:-:S04]  /*0440*/  LOP3.LUT P1, RZ, R8, 0x7fffffff, RZ, 0xc0, !PT ;  /* 0x7fffffff08ff7812 */ /* 0x000fc8000782c0ff */
[----:B------:R-:W-:-:S13]  /*0450*/  PLOP3.LUT P0, PT, P0, P1, PT, 0x2f, 0xf2 ;  /* 0x0000000000f2781c */ /* 0x000fda0000702577 */
[----:B------:R-:W-:Y:S05]  /*0460*/  @P0 BRA `(.L_x_9) ;  /* 0x0000000400000947 */ /* 0x000fea0003800000 */
[----:B------:R-:W-:Y:S02]  /*0470*/  ISETP.GE.AND P0, PT, R10, RZ, PT ;  /* 0x000000ff0a00720c */ /* 0x000fe40003f06270 */
[----:B------:R-:W-:-:S11]  /*0480*/  ISETP.GE.AND P1, PT, R11, RZ, PT ;  /* 0x000000ff0b00720c */ /* 0x000fd60003f26270 */
[----:B------:R-:W-:Y:S02]  /*0490*/  @P0 IMAD.MOV.U32 R9, RZ, RZ, RZ ;  /* 0x000000ffff090224 */ /* 0x000fe400078e00ff */
[----:B------:R-:W-:Y:S01]  /*04a0*/  @!P0 FFMA R7, R0, 1.84467440737095516160e+19, RZ ;  /* 0x5f80000000078823 */ /* 0x000fe200000000ff */
[----:B------:R-:W-:Y:S02]  /*04b0*/  @!P0 IMAD.MOV.U32 R9, RZ, RZ, -0x40 ;  /* 0xffffffc0ff098424 */ /* 0x000fe400078e00ff */
[----:B------:R-:W-:Y:S02]  /*04c0*/  @!P1 FFMA R8, R3, 1.84467440737095516160e+19, RZ ;  /* 0x5f80000003089823 */ /* 0x000fe400000000ff */
[----:B------:R-:W-:-:S07]  /*04d0*/  @!P1 VIADD R9, R9, 0x40 ;  /* 0x0000004009099836 */ /* 0x000fce0000000000 */
.L_x_5:
[----:B------:R-:W-:Y:S01]  /*04e0*/  LEA R3, R6, 0xc0800000, 0x17 ;  /* 0xc080000006037811 */ /* 0x000fe200078eb8ff */
[----:B------:R-:W-:Y:S01]  /*04f0*/  VIADD R5, R5, 0xffffff81 ;  /* 0xffffff8105057836 */ /* 0x000fe20000000000 */
[----:B------:R-:W-:Y:S03]  /*0500*/  BSSY.RECONVERGENT B2, `(.L_x_10) ;  /* 0x0000035000027945 */ /* 0x000fe60003800200 */
[----:B------:R-:W-:Y:S01]  /*0510*/  IMAD.IADD R3, R8, 0x1, -R3 ;  /* 0x0000000108037824 */ /* 0x000fe200078e0a03 */
[C---:B------:R-:W-:Y:S01]  /*0520*/  IADD3 R6, PT, PT, R5.reuse, 0x7f, -R6 ;  /* 0x0000007f05067810 */ /* 0x040fe20007ffe806 */
[----:B------:R-:W-:Y:S02]  /*0530*/  IMAD R0, R5, -0x800000, R7 ;  /* 0xff80000005007824 */ /* 0x000fe400078e0207 */
[----:B------:R-:W0:Y:S01]  /*0540*/  MUFU.RCP R8, R3 ;  /* 0x0000000300087308 */ /* 0x000e220000001000 */
[----:B------:R-:W-:Y:S01]  /*0550*/  FADD.FTZ R11, -R3, -RZ ;  /* 0x800000ff030b7221 */ /* 0x000fe20000010100 */
[----:B------:R-:W-:-:S03]  /*0560*/  IMAD.IADD R6, R6, 0x1, R9 ;  /* 0x0000000106067824 */ /* 0x000fc600078e0209 */
[----:B0-----:R-:W-:-:S04]  /*0570*/  FFMA R13, R8, R11, 1 ;  /* 0x3f800000080d7423 */ /* 0x001fc8000000000b */
[----:B------:R-:W-:-:S04]  /*0580*/  FFMA R10, R8, R13, R8 ;  /* 0x0000000d080a7223 */ /* 0x000fc80000000008 */
[----:B------:R-:W-:-:S04]  /*0590*/  FFMA R7, R0, R10, RZ ;  /* 0x0000000a00077223 */ /* 0x000fc800000000ff */
[----:B------:R-:W-:-:S04]  /*05a0*/  FFMA R8, R11, R7, R0 ;  /* 0x000000070b087223 */ /* 0x000fc80000000000 */
[----:B------:R-:W-:-:S04]  /*05b0*/  FFMA R7, R10, R8, R7 ;  /* 0x000000080a077223 */ /* 0x000fc80000000007 */
[----:B------:R-:W-:-:S04]  /*05c0*/  FFMA R8, R11, R7, R0 ;  /* 0x000000070b087223 */ /* 0x000fc80000000000 */
[----:B------:R-:W-:-:S05]  /*05d0*/  FFMA R0, R10, R8, R7 ;  /* 0x000000080a007223 */ /* 0x000fca0000000007 */
[----:B------:R-:W-:-:S04]  /*05e0*/  SHF.R.U32.HI R3, RZ, 0x17, R0 ;  /* 0x00000017ff037819 */ /* 0x000fc80000011600 */
[----:B------:R-:W-:-:S05]  /*05f0*/  LOP3.LUT R3, R3, 0xff, RZ, 0xc0, !PT ;  /* 0x000000ff03037812 */ /* 0x000fca00078ec0ff */
[----:B------:R-:W-:-:S04]  /*0600*/  IMAD.IADD R9, R3, 0x1, R6 ;  /* 0x0000000103097824 */ /* 0x000fc800078e0206 */
[----:B------:R-:W-:-:S05]  /*0610*/  VIADD R3, R9, 0xffffffff ;  /* 0xffffffff09037836 */ /* 0x000fca0000000000 */
[----:B------:R-:W-:-:S13]  /*0620*/  ISETP.GE.U32.AND P0, PT, R3, 0xfe, PT ;  /* 0x000000fe0300780c */ /* 0x000fda0003f06070 */
[----:B------:R-:W-:Y:S05]  /*0630*/  @!P0 BRA `(.L_x_11) ;  /* 0x0000000000808947 */ /* 0x000fea0003800000 */
[----:B------:R-:W-:-:S13]  /*0640*/  ISETP.GT.AND P0, PT, R9, 0xfe, PT ;  /* 0x000000fe0900780c */ /* 0x000fda0003f04270 */
[----:B------:R-:W-:Y:S05]  /*0650*/  @P0 BRA `(.L_x_12) ;  /* 0x00000000006c0947 */ /* 0x000fea0003800000 */
[----:B------:R-:W-:-:S13]  /*0660*/  ISETP.GE.AND P0, PT, R9, 0x1, PT ;  /* 0x000000010900780c */ /* 0x000fda0003f06270 */
[----:B------:R-:W-:Y:S05]  /*0670*/  @P0 BRA `(.L_x_13) ;  /* 0x0000000000740947 */ /* 0x000fea0003800000 */
[----:B------:R-:W-:Y:S02]  /*0680*/  ISETP.GE.AND P0, PT, R9, -0x18, PT ;  /* 0xffffffe80900780c */ /* 0x000fe40003f06270 */
[----:B------:R-:W-:-:S11]  /*0690*/  LOP3.LUT R0, R0, 0x80000000, RZ, 0xc0, !PT ;  /* 0x8000000000007812 */ /* 0x000fd600078ec0ff */
[----:B------:R-:W-:Y:S05]  /*06a0*/  @!P0 BRA `(.L_x_13) ;  /* 0x0000000000688947 */ /* 0x000fea0003800000 */
[CCC-:B------:R-:W-:Y:S01]  /*06b0*/  FFMA.RZ R3, R10.reuse, R8.reuse, R7.reuse ;  /* 0x000000080a037223 */ /* 0x1c0fe2000000c007 */
[CCC-:B------:R-:W-:Y:S01]  /*06c0*/  FFMA.RM R6, R10.reuse, R8.reuse, R7.reuse ;  /* 0x000000080a067223 */ /* 0x1c0fe20000004007 */
[C---:B------:R-:W-:Y:S02]  /*06d0*/  ISETP.NE.AND P2, PT, R9.reuse, RZ, PT ;  /* 0x000000ff0900720c */ /* 0x040fe40003f45270 */
[----:B------:R-:W-:Y:S02]  /*06e0*/  ISETP.NE.AND P1, PT, R9, RZ, PT ;  /* 0x000000ff0900720c */ /* 0x000fe40003f25270 */
[----:B------:R-:W-:Y:S01]  /*06f0*/  LOP3.LUT R5, R3, 0x7fffff, RZ, 0xc0, !PT ;  /* 0x007fffff03057812 */ /* 0x000fe200078ec0ff */
[----:B------:R-:W-:Y:S01]  /*0700*/  FFMA.RP R3, R10, R8, R7 ;  /* 0x000000080a037223 */ /* 0x000fe20000008007 */
[----:B------:R-:W-:Y:S02]  /*0710*/  VIADD R8, R9, 0x20 ;  /* 0x0000002009087836 */ /* 0x000fe40000000000 */
[----:B------:R-:W-:Y:S01]  /*0720*/  LOP3.LUT R5, R5, 0x800000, RZ, 0xfc, !PT ;  /* 0x0080000005057812 */ /* 0x000fe200078efcff */
[----:B------:R-:W-:Y:S01]  /*0730*/  IMAD.MOV R7, RZ, RZ, -R9 ;  /* 0x000000ffff077224 */ /* 0x000fe200078e0a09 */
[----:B------:R-:W-:-:S02]  /*0740*/  FSETP.NEU.FTZ.AND P0, PT, R3, R6, PT ;  /* 0x000000060300720b */ /* 0x000fc40003f1d000 */
[----:B------:R-:W-:Y:S02]  /*0750*/  SHF.L.U32 R8, R5, R8, RZ ;  /* 0x0000000805087219 */ /* 0x000fe400000006ff */
[----:B------:R-:W-:Y:S02]  /*0760*/  SEL R6, R7, RZ, P2 ;  /* 0x000000ff07067207 */ /* 0x000fe40001000000 */
[----:B------:R-:W-:Y:S02]  /*0770*/  ISETP.NE.AND P1, PT, R8, RZ, P1 ;  /* 0x000000ff0800720c */ /* 0x000fe40000f25270 */
[----:B------:R-:W-:Y:S02]  /*0780*/  SHF.R.U32.HI R6, RZ, R6, R5 ;  /* 0x00000006ff067219 */ /* 0x000fe40000011605 */
[----:B------:R-:W-:Y:S02]  /*0790*/  PLOP3.LUT P0, PT, P0, P1, PT, 0xf8, 0x8f ;  /* 0x00000000008f781c */ /* 0x000fe40000703f70 */
[----:B------:R-:W-:-:S02]  /*07a0*/  SHF.R.U32.HI R8, RZ, 0x1, R6 ;  /* 0x00000001ff087819 */ /* 0x000fc40000011606 */
[----:B------:R-:W-:-:S04]  /*07b0*/  SEL R3, RZ, 0x1, !P0 ;  /* 0x00000001ff037807 */ /* 0x000fc80004000000 */
[----:B------:R-:W-:-:S04]  /*07c0*/  LOP3.LUT R3, R3, 0x1, R8, 0xf8, !PT ;  /* 0x0000000103037812 */ /* 0x000fc800078ef808 */
[----:B------:R-:W-:-:S05]  /*07d0*/  LOP3.LUT R3, R3, R6, RZ, 0xc0, !PT ;  /* 0x0000000603037212 */ /* 0x000fca00078ec0ff */
[----:B------:R-:W-:-:S05]  /*07e0*/  IMAD.IADD R3, R8, 0x1, R3 ;  /* 0x0000000108037824 */ /* 0x000fca00078e0203 */
[----:B------:R-:W-:Y:S01]  /*07f0*/  LOP3.LUT R0, R3, R0, RZ, 0xfc, !PT ;  /* 0x0000000003007212 */ /* 0x000fe200078efcff */
[----:B------:R-:W-:Y:S06]  /*0800*/  BRA `(.L_x_13) ;  /* 0x0000000000107947 */ /* 0x000fec0003800000 */
.L_x_12:
[----:B------:R-:W-:-:S04]  /*0810*/  LOP3.LUT R0, R0, 0x80000000, RZ, 0xc0, !PT ;  /* 0x8000000000007812 */ /* 0x000fc800078ec0ff */
[----:B------:R-:W-:Y:S01]  /*0820*/  LOP3.LUT R0, R0, 0x7f800000, RZ, 0xfc, !PT ;  /* 0x7f80000000007812 */ /* 0x000fe200078efcff */
[----:B------:R-:W-:Y:S06]  /*0830*/  BRA `(.L_x_13) ;  /* 0x0000000000047947 */ /* 0x000fec0003800000 */
.L_x_11:
[----:B------:R-:W-:-:S07]  /*0840*/  IMAD R0, R6, 0x800000, R0 ;  /* 0x0080000006007824 */ /* 0x000fce00078e0200 */
.L_x_13:
[----:B------:R-:W-:Y:S05]  /*0850*/  BSYNC.RECONVERGENT B2 ;  /* 0x0000000000027941 */ /* 0x000fea0003800200 */
.L_x_10:
[----:B------:R-:W-:Y:S05]  /*0860*/  BRA `(.L_x_14) ;  /* 0x0000000000207947 */ /* 0x000fea0003800000 */
.L_x_9:
[----:B------:R-:W-:-:S04]  /*0870*/  LOP3.LUT R0, R8, 0x80000000, R7, 0x48, !PT ;  /* 0x8000000008007812 */ /* 0x000fc800078e4807 */
[----:B------:R-:W-:Y:S01]  /*0880*/  LOP3.LUT R0, R0, 0x7f800000, RZ, 0xfc, !PT ;  /* 0x7f80000000007812 */ /* 0x000fe200078efcff */
[----:B------:R-:W-:Y:S06]  /*0890*/  BRA `(.L_x_14) ;  /* 0x0000000000147947 */ /* 0x000fec0003800000 */
.L_x_8:
[----:B------:R-:W-:Y:S01]  /*08a0*/  LOP3.LUT R0, R8, 0x80000000, R7, 0x48, !PT ;  /* 0x8000000008007812 */ /* 0x000fe200078e4807 */
[----:B------:R-:W-:Y:S06]  /*08b0*/  BRA `(.L_x_14) ;  /* 0x00000000000c7947 */ /* 0x000fec0003800000 */
.L_x_7:
[----:B------:R-:W0:Y:S01]  /*08c0*/  MUFU.RSQ R0, -QNAN ;  /* 0xffc0000000007908 */ /* 0x000e220000001400 */
[----:B------:R-:W-:Y:S05]  /*08d0*/  BRA `(.L_x_14) ;  /* 0x0000000000047947 */ /* 0x000fea0003800000 */
.L_x_6:
[----:B------:R-:W-:-:S07]  /*08e0*/  FADD.FTZ R0, R0, R3 ;  /* 0x0000000300007221 */ /* 0x000fce0000010000 */
.L_x_14:
[----:B------:R-:W-:Y:S05]  /*08f0*/  BSYNC.RECONVERGENT B1 ;  /* 0x0000000000017941 */ /* 0x000fea0003800200 */
.L_x_4:
[----:B------:R-:W-:-:S04]  /*0900*/  IMAD.MOV.U32 R5, RZ, RZ, 0x0 ;  /* 0x00000000ff057424 */ /* 0x000fc800078e00ff */
[----:B0-----:R-:W-:Y:S05]  /*0910*/  RET.REL.NODEC R4 `(_Z15normalizeKernelPKfPffm) ;  /* 0xfffffff404b87950 */ /* 0x001fea0003c3ffff */
.L_x_15:
[----:B------:R-:W-:-:S00]  /*0920*/  BRA `(.L_x_15) ;  /* 0xfffffffc00fc7947 */ /* 0x000fc0000383ffff */
[----:B------:R-:W-:-:S00]  /*0930*/  NOP ;  /* 0x0000000000007918 */ /* 0x000fc00000000000 */
        /* <DEDUP_REMOVED lines=12> */
.L_x_19:


//--------------------- .text._Z15squareSumKernelPKfPfm --------------------------
	.section	.text._Z15squareSumKernelPKfPfm,"ax",@progbits
	.align	128
        .global         _Z15squareSumKernelPKfPfm
        .type           _Z15squareSumKernelPKfPfm,@function
        .size           _Z15squareSumKernelPKfPfm,(.L_x_21 - _Z15squareSumKernelPKfPfm)
        .other          _Z15squareSumKernelPKfPfm,@"STO_CUDA_ENTRY STV_DEFAULT"
_Z15squareSumKernelPKfPfm:
.text._Z15squareSumKernelPKfPfm:
[----:B------:R-:W-:Y:S01]  /*0000*/  LDC R1, c[0x0][0x37c] ;  /* 0x0000df00ff017b82 */ /* 0x000fe20000000800 */
[----:B------:R-:W0:Y:S01]  /*0010*/  S2R R5, SR_TID.X ;  /* 0x0000000000057919 */ /* 0x000e220000002100 */
[----:B------:R-:W0:Y:S01]  /*0020*/  LDCU UR8, c[0x0][0x360] ;  /* 0x00006c00ff0877ac */ /* 0x000e220008000800 */
[----:B------:R-:W0:Y:S01]  /*0030*/  S2R R6, SR_CTAID.X ;  /* 0x0000000000067919 */ /* 0x000e220000002500 */
[----:B------:R-:W1:Y:S01]  /*0040*/  LDCU.64 UR4, c[0x0][0x390] ;  /* 0x00007200ff0477ac */ /* 0x000e620008000a00 */
[----:B------:R-:W2:Y:S01]  /*0050*/  LDCU.64 UR6, c[0x0][0x358] ;  /* 0x00006b00ff0677ac */ /* 0x000ea20008000a00 */
[----:B0-----:R-:W-:-:S05]  /*0060*/  IMAD R0, R6, UR8, R5 ;  /* 0x0000000806007c24 */ /* 0x001fca000f8e0205 */
[----:B-1----:R-:W-:-:S04]  /*0070*/  ISETP.GE.U32.AND P0, PT, R0, UR4, PT ;  /* 0x0000000400007c0c */ /* 0x002fc8000bf06070 */
[----:B------:R-:W-:-:S13]  /*0080*/  ISETP.GE.U32.AND.EX P0, PT, RZ, UR5, PT, P0 ;  /* 0x00000005ff007c0c */ /* 0x000fda000bf06100 */
[----:B------:R-:W0:Y:S02]  /*0090*/  @!P0 LDC.64 R2, c[0x0][0x380] ;  /* 0x0000e000ff028b82 */ /* 0x000e240000000a00 */
[----:B0-----:R-:W-:-:S04]  /*00a0*/  @!P0 LEA R2, P1, R0, R2, 0x2 ;  /* 0x0000000200028211 */ /* 0x001fc800078210ff */
[----:B------:R-:W-:-:S05]  /*00b0*/  @!P0 LEA.HI.X R3, R0, R3, RZ, 0x2, P1 ;  /* 0x0000000300038211 */ /* 0x000fca00008f14ff */
[----:B--2---:R-:W2:Y:S01]  /*00c0*/  @!P0 LDG.E R2, desc[UR6][R2.64] ;  /* 0x0000000602028981 */ /* 0x004ea2000c1e1900 */
[----:B------:R-:W0:Y:S01]  /*00d0*/  S2UR UR5, SR_CgaCtaId ;  /* 0x00000000000579c3 */ /* 0x000e220000008800 */
[----:B------:R-:W-:Y:S01]  /*00e0*/  IMAD.U32 R4, RZ, RZ, UR8 ;  /* 0x00000008ff047e24 */ /* 0x000fe2000f8e00ff */
[----:B------:R-:W-:Y:S01]  /*00f0*/  UMOV UR4, 0x400 ;  /* 0x0000040000047882 */ /* 0x000fe20000000000 */
[----:B------:R-:W-:-:S03]  /*0100*/  IMAD.MOV.U32 R7, RZ, RZ, RZ ;  /* 0x000000ffff077224 */ /* 0x000fc600078e00ff */
[----:B------:R-:W-:Y:S01]  /*0110*/  ISETP.GE.U32.AND P1, PT, R4, 0x2, PT ;  /* 0x000000020400780c */ /* 0x000fe20003f26070 */
[----:B0-----:R-:W-:-:S06]  /*0120*/  ULEA UR4, UR5, UR4, 0x18 ;  /* 0x0000000405047291 */ /* 0x001fcc000f8ec0ff */
[C---:B------:R-:W-:Y:S01]  /*0130*/  LEA R0, R5.reuse, UR4, 0x2 ;  /* 0x0000000405007c11 */ /* 0x040fe2000f8e10ff */
[----:B--2---:R-:W-:Y:S01]  /*0140*/  @!P0 FMUL R7, R2, R2 ;  /* 0x0000000202078220 */ /* 0x004fe20000400000 */
[----:B------:R-:W-:-:S04]  /*0150*/  ISETP.NE.AND P0, PT, R5, RZ, PT ;  /* 0x000000ff0500720c */ /* 0x000fc80003f05270 */
[----:B------:R0:W-:Y:S01]  /*0160*/  STS [R0], R7 ;  /* 0x0000000700007388 */ /* 0x0001e20000000800 */
[----:B------:R-:W-:Y:S06]  /*0170*/  BAR.SYNC.DEFER_BLOCKING 0x0 ;  /* 0x0000000000007b1d */ /* 0x000fec0000010000 */
[----:B------:R-:W-:Y:S05]  /*0180*/  @!P1 BRA `(.L_x_16) ;  /* 0x00000000002c9947 */ /* 0x000fea0003800000 */
.L_x_17:
[----:B0-----:R-:W-:-:S04]  /*0190*/  SHF.R.U32.HI R7, RZ, 0x1, R4 ;  /* 0x00000001ff077819 */ /* 0x001fc80000011604 */
[----:B------:R-:W-:-:S13]  /*01a0*/  ISETP.GE.U32.AND P1, PT, R5, R7, PT ;  /* 0x000000070500720c */ /* 0x000fda0003f26070 */
[----:B------:R-:W-:Y:S01]  /*01b0*/  @!P1 IMAD R2, R7, 0x4, R0 ;  /* 0x0000000407029824 */ /* 0x000fe200078e0200 */
[----:B------:R-:W-:Y:S05]  /*01c0*/  @!P1 LDS R3, [R0] ;  /* 0x0000000000039984 */ /* 0x000fea0000000800 */
[----:B------:R-:W0:Y:S02]  /*01d0*/  @!P1 LDS R2, [R2] ;  /* 0x0000000002029984 */ /* 0x000e240000000800 */
[----:B0-----:R-:W-:-:S05]  /*01e0*/  @!P1 FADD R3, R2, R3 ;  /* 0x0000000302039221 */ /* 0x001fca0000000000 */
[----:B------:R1:W-:Y:S01]  /*01f0*/  @!P1 STS [R0], R3 ;  /* 0x0000000300009388 */ /* 0x0003e20000000800 */
[----:B------:R-:W-:Y:S01]  /*0200*/  BAR.SYNC.DEFER_BLOCKING 0x0 ;  /* 0x0000000000007b1d */ /* 0x000fe20000010000 */
[----:B------:R-:W-:Y:S01]  /*0210*/  ISETP.GT.U32.AND P1, PT, R4, 0x3, PT ;  /* 0x000000030400780c */ /* 0x000fe20003f24070 */
[----:B------:R-:W-:-:S12]  /*0220*/  IMAD.MOV.U32 R4, RZ, RZ, R7 ;  /* 0x000000ffff047224 */ /* 0x000fd800078e0007 */
[----:B-1----:R-:W-:Y:S05]  /*0230*/  @P1 BRA `(.L_x_17) ;  /* 0xfffffffc00d41947 */ /* 0x002fea000383ffff */
.L_x_16:
[----:B------:R-:W-:Y:S05]  /*0240*/  @P0 EXIT ;  /* 0x000000000000094d */ /* 0x000fea0003800000 */
[----:B------:R-:W1:Y:S01]  /*0250*/  S2UR UR5, SR_CgaCtaId ;  /* 0x00000000000579c3 */ /* 0x000e620000008800 */
[----:B------:R-:W-:-:S07]  /*0260*/  UMOV UR4, 0x400 ;  /* 0x0000040000047882 */ /* 0x000fce0000000000 */
[----:B------:R-:W2:Y:S01]  /*0270*/  LDC.64 R2, c[0x0][0x388] ;  /* 0x0000e200ff027b82 */ /* 0x000ea20000000a00 */
[----:B-1----:R-:W-:Y:S01]  /*0280*/  ULEA UR4, UR5, UR4, 0x18 ;  /* 0x0000000405047291 */ /* 0x002fe2000f8ec0ff */
[----:B--2---:R-:W-:-:S08]  /*0290*/  IMAD.WIDE.U32 R2, R6, 0x4, R2 ;  /* 0x0000000406027825 */ /* 0x004fd000078e0002 */
[----:B------:R-:W1:Y:S04]  /*02a0*/  LDS R5, [UR4] ;  /* 0x00000004ff057984 */ /* 0x000e680008000800 */
[----:B-1----:R-:W-:Y:S01]  /*02b0*/  STG.E desc[UR6][R2.64], R5 ;  /* 0x0000000502007986 */ /* 0x002fe2000c101906 */
[----:B------:R-:W-:Y:S05]  /*02c0*/  EXIT ;  /* 0x000000000000794d */ /* 0x000fea0003800000 */
.L_x_18:
        /* <DEDUP_REMOVED lines=11> */
.L_x_21:


//--------------------- .nv.shared._Z15normalizeKernelPKfPffm --------------------------
	.section	.nv.shared._Z15normalizeKernelPKfPffm,"aw",@nobits
	.sectionflags	@""
	.align	16
	.zero		1024


//--------------------- .nv.shared.reserved.0     --------------------------
	.section	.nv.shared.reserved.0,"aw",@nobits
	.weak		__nv_reservedSMEM_offset_0_alias
	.size		__nv_reservedSMEM_offset_0_alias, 0, 64
	.other		__nv_reservedSMEM_offset_0_alias,@"STO_CUDA_RESERVED_SHARED STV_DEFAULT"
__nv_reservedSMEM_offset_0_alias:
	.zero		0
	.zero		64


//--------------------- .nv.shared._Z15squareSumKernelPKfPfm --------------------------
	.section	.nv.shared._Z15squareSumKernelPKfPfm,"aw",@nobits
	.sectionflags	@""
	.align	16
	.zero		1024


//--------------------- .nv.constant0._Z15normalizeKernelPKfPffm --------------------------
	.section	.nv.constant0._Z15normalizeKernelPKfPffm,"a",@progbits
	.sectionflags	@""
	.align	4
.nv.constant0._Z15normalizeKernelPKfPffm:
	.zero		928


//--------------------- .nv.constant0._Z15squareSumKernelPKfPfm --------------------------
	.section	.nv.constant0._Z15squareSumKernelPKfPfm,"a",@progbits
	.sectionflags	@""
	.align	4
.nv.constant0._Z15squareSumKernelPKfPfm:
	.zero		920


//--------------------- SYMBOLS --------------------------

	.type		.nv.reservedSmem.offset0,@object
	.size		.nv.reservedSmem.offset0,0x4
	.type		.nv.reservedSmem.cap,@object
	.size		.nv.reservedSmem.cap,0x4
